	.headerflags	@"EF_CUDA_TEXMODE_UNIFIED EF_CUDA_64BIT_ADDRESS EF_CUDA_SM86 EF_CUDA_VIRTUAL_SM(EF_CUDA_SM86)"
	.elftype	@"ET_EXEC"


//--------------------- .nv.info                  --------------------------
	.section	.nv.info,"",@"SHT_CUDA_INFO"
	.align	4


	//----- nvinfo : EIATTR_REGCOUNT
	.align		4
        /*0000*/ 	.byte	0x04, 0x2f
        /*0002*/ 	.short	(.L_1 - .L_0)
	.align		4
.L_0:
        /*0004*/ 	.word	index@(triton_red_fused__to_copy_mean_pow_7)
        /*0008*/ 	.word	0x00000018


	//----- nvinfo : EIATTR_MIN_STACK_SIZE
	.align		4
.L_1:
        /*000c*/ 	.byte	0x04, 0x12
        /*000e*/ 	.short	(.L_3 - .L_2)
	.align		4
.L_2:
        /*0010*/ 	.word	index@(triton_red_fused__to_copy_mean_pow_7)
        /*0014*/ 	.word	0x00000000


	//----- nvinfo : EIATTR_FRAME_SIZE
	.align		4
.L_3:
        /*0018*/ 	.byte	0x04, 0x11
        /*001a*/ 	.short	(.L_5 - .L_4)
	.align		4
.L_4:
        /*001c*/ 	.word	index@(triton_red_fused__to_copy_mean_pow_7)
        /*0020*/ 	.word	0x00000000


	//----- nvinfo : EIATTR_MIN_STACK_SIZE
	.align		4
.L_5:
        /*0024*/ 	.byte	0x04, 0x12
        /*0026*/ 	.short	(.L_7 - .L_6)
	.align		4
.L_6:
        /*0028*/ 	.word	index@(triton_red_fused__to_copy_mean_pow_7)
        /*002c*/ 	.word	0x00000000
.L_7:


//--------------------- .nv.info.triton_red_fused__to_copy_mean_pow_7 --------------------------
	.section	.nv.info.triton_red_fused__to_copy_mean_pow_7,"",@"SHT_CUDA_INFO"
	.sectionflags	@""
	.align	4


	//----- nvinfo : EIATTR_CUDA_API_VERSION
	.align		4
        /*0000*/ 	.byte	0x04, 0x37
        /*0002*/ 	.short	(.L_9 - .L_8)
.L_8:
        /*0004*/ 	.word	0x0000007c


	//----- nvinfo : EIATTR_SW2861232_WAR
	.align		4
.L_9:
        /*0008*/ 	.byte	0x01, 0x35
	.zero		2


	//----- nvinfo : EIATTR_PARAM_CBANK
	.align		4
        /*000c*/ 	.byte	0x04, 0x0a
        /*000e*/ 	.short	(.L_11 - .L_10)
	.align		4
.L_10:
        /*0010*/ 	.word	index@(.nv.constant0.triton_red_fused__to_copy_mean_pow_7)
        /*0014*/ 	.short	0x0160
        /*0016*/ 	.short	0x0020


	//----- nvinfo : EIATTR_CBANK_PARAM_SIZE
	.align		4
.L_11:
        /*0018*/ 	.byte	0x03, 0x19
        /*001a*/ 	.short	0x0020


	//----- nvinfo : EIATTR_KPARAM_INFO
	.align		4
        /*001c*/ 	.byte	0x04, 0x17
        /*001e*/ 	.short	(.L_13 - .L_12)
.L_12:
        /*0020*/ 	.word	0x00000000
        /*0024*/ 	.short	0x0004
        /*0026*/ 	.short	0x0018
        /*0028*/ 	.byte	0x00, 0xf4, 0x21, 0x00


	//----- nvinfo : EIATTR_KPARAM_INFO
	.align		4
.L_13:
        /*002c*/ 	.byte	0x04, 0x17
        /*002e*/ 	.short	(.L_15 - .L_14)
.L_14:
        /*0030*/ 	.word	0x00000000
        /*0034*/ 	.short	0x0003
        /*0036*/ 	.short	0x0014
        /*0038*/ 	.byte	0x00, 0xf0, 0x11, 0x00


	//----- nvinfo : EIATTR_KPARAM_INFO
	.align		4
.L_15:
        /*003c*/ 	.byte	0x04, 0x17
        /*003e*/ 	.short	(.L_17 - .L_16)
.L_16:
        /*0040*/ 	.word	0x00000000
        /*0044*/ 	.short	0x0002
        /*0046*/ 	.short	0x0010
        /*0048*/ 	.byte	0x00, 0xf0, 0x11, 0x00


	//----- nvinfo : EIATTR_KPARAM_INFO
	.align		4
.L_17:
        /*004c*/ 	.byte	0x04, 0x17
        /*004e*/ 	.short	(.L_19 - .L_18)
.L_18:
        /*0050*/ 	.word	0x00000000
        /*0054*/ 	.short	0x0001
        /*0056*/ 	.short	0x0008
        /*0058*/ 	.byte	0x00, 0xf4, 0x21, 0x00


	//----- nvinfo : EIATTR_KPARAM_INFO
	.align		4
.L_19:
        /*005c*/ 	.byte	0x04, 0x17
        /*005e*/ 	.short	(.L_21 - .L_20)
.L_20:
        /*0060*/ 	.word	0x00000000
        /*0064*/ 	.short	0x0000
        /*0066*/ 	.short	0x0000
        /*0068*/ 	.byte	0x00, 0xf4, 0x21, 0x00


	//----- nvinfo : EIATTR_MAXREG_COUNT
	.align		4
.L_21:
        /*006c*/ 	.byte	0x03, 0x1b
        /*006e*/ 	.short	0x0080


	//----- nvinfo : EIATTR_COOP_GROUP_MASK_REGIDS
	.align		4
        /*0070*/ 	.byte	0x04, 0x29
        /*0072*/ 	.short	(.L_23 - .L_22)


	//   ....[0]....
.L_22:
        /*0074*/ 	.word	0xffffffff


	//   ....[1]....
        /*0078*/ 	.word	0xffffffff


	//   ....[2]....
        /*007c*/ 	.word	0xffffffff


	//----- nvinfo : EIATTR_COOP_GROUP_INSTR_OFFSETS
	.align		4
.L_23:
        /*0080*/ 	.byte	0x04, 0x28
        /*0082*/ 	.short	(.L_25 - .L_24)


	//   ....[0]....
.L_24:
        /*0084*/ 	.word	0x000004e0


	//   ....[1]....
        /*0088*/ 	.word	0x00000510


	//   ....[2]....
        /*008c*/ 	.word	0x00000530


	//----- nvinfo : EIATTR_EXIT_INSTR_OFFSETS
	.align		4
.L_25:
        /*0090*/ 	.byte	0x04, 0x1c
        /*0092*/ 	.short	(.L_27 - .L_26)


	//   ....[0]....
.L_26:
        /*0094*/ 	.word	0x00000570


	//   ....[1]....
        /*0098*/ 	.word	0x000005d0


	//----- nvinfo : EIATTR_REQNTID
	.align		4
.L_27:
        /*009c*/ 	.byte	0x04, 0x10
        /*009e*/ 	.short	(.L_29 - .L_28)
.L_28:
        /*00a0*/ 	.word	0x00000200
        /*00a4*/ 	.word	0x00000001
        /*00a8*/ 	.word	0x00000001
.L_29:


//--------------------- .nv.callgraph             --------------------------
	.section	.nv.callgraph,"",@"SHT_CUDA_CALLGRAPH"
	.align	4
	.sectionentsize	8
	.align		4
        /*0000*/ 	.word	0x00000000
	.align		4
        /*0004*/ 	.word	0xffffffff
	.align		4
        /*0008*/ 	.word	0x00000000
	.align		4
        /*000c*/ 	.word	0xfffffffe
	.align		4
        /*0010*/ 	.word	0x00000000
	.align		4
        /*0014*/ 	.word	0xfffffffd
	.align		4
        /*0018*/ 	.word	0x00000000
	.align		4
        /*001c*/ 	.word	0xfffffffc


//--------------------- .nv.rel.action            --------------------------
	.section	.nv.rel.action,"",@"SHT_CUDA_RELOCINFO"
	.align	8
	.sectionentsize	8
        /*0000*/ 	.byte	0x73, 0x00, 0x00, 0x00, 0x00, 0x00, 0x00, 0x00, 0x00, 0x00, 0x00, 0x11, 0x25, 0x00, 0x05, 0x36


//--------------------- .nv.constant0.triton_red_fused__to_copy_mean_pow_7 --------------------------
	.section	.nv.constant0.triton_red_fused__to_copy_mean_pow_7,"a",@progbits
	.sectionflags	@""
	.align	4
.nv.constant0.triton_red_fused__to_copy_mean_pow_7:
	.zero		384


//--------------------- .text.triton_red_fused__to_copy_mean_pow_7 --------------------------
	.section	.text.triton_red_fused__to_copy_mean_pow_7,"ax",@progbits
	.sectionflags	@"SHF_BARRIERS=1"
	.sectioninfo	@"SHI_REGISTERS=24"
	.align	128
        .global         triton_red_fused__to_copy_mean_pow_7
        .type           triton_red_fused__to_copy_mean_pow_7,@function
        .size           triton_red_fused__to_copy_mean_pow_7,(.L_x_1 - triton_red_fused__to_copy_mean_pow_7)
        .other          triton_red_fused__to_copy_mean_pow_7,@"STO_CUDA_ENTRY STV_DEFAULT"
triton_red_fused__to_copy_mean_pow_7:
.text.triton_red_fused__to_copy_mean_pow_7:
[----:B------:R-:W-:Y:S02]  /*0000*/  MOV R1, c[0x0][0x28] ;  /* 0x00000a0000017a02 */ /* 0x000fe40000000f00 */
[----:B------:R-:W0:Y:S01]  /*0010*/  S2R R0, SR_TID.X ;  /* 0x0000000000007919 */ /* 0x000e220000002100 */
[----:B------:R-:W-:Y:S01]  /*0020*/  MOV R12, 0x2 ;  /* 0x00000002000c7802 */ /* 0x000fe20000000f00 */
[----:B------:R-:W-:Y:S01]  /*0030*/  CS2R R8, SRZ ;  /* 0x0000000000087805 */ /* 0x000fe2000001ff00 */
[----:B------:R-:W-:Y:S01]  /*0040*/  CS2R R10, SRZ ;  /* 0x00000000000a7805 */ /* 0x000fe2000001ff00 */
[----:B------:R-:W1:Y:S01]  /*0050*/  S2R R3, SR_CTAID.X ;  /* 0x0000000000037919 */ /* 0x000e620000002500 */
[----:B------:R-:W-:Y:S01]  /*0060*/  ULDC.64 UR4, c[0x0][0x118] ;  /* 0x0000460000047ab9 */ /* 0x000fe20000000a00 */
[----:B0-----:R-:W-:Y:S02]  /*0070*/  SHF.R.U32.HI R2, RZ, 0x3, R0 ;  /* 0x00000003ff027819 */ /* 0x001fe40000011600 */
[----:B-1----:R-:W-:Y:S02]  /*0080*/  SHF.L.U32 R3, R3, 0x6, RZ ;  /* 0x0000000603037819 */ /* 0x002fe400000006ff */
[----:B------:R-:W-:-:S04]  /*0090*/  SGXT.U32 R2, R2, 0x6 ;  /* 0x000000060202781a */ /* 0x000fc80000000000 */
[----:B------:R-:W-:-:S04]  /*00a0*/  LOP3.LUT R4, R2, R3, RZ, 0xfc, !PT ;  /* 0x0000000302047212 */ /* 0x000fc800078efcff */
[C---:B------:R-:W-:Y:S01]  /*00b0*/  ISETP.GE.AND P0, PT, R4.reuse, 0x15180, PT ;  /* 0x000151800400780c */ /* 0x040fe20003f06270 */
[----:B------:R-:W-:-:S05]  /*00c0*/  IMAD.HI R5, R4, 0x2aaaaaab, RZ ;  /* 0x2aaaaaab04057827 */ /* 0x000fca00078e02ff */
[----:B------:R-:W-:-:S04]  /*00d0*/  SHF.R.U32.HI R6, RZ, 0x1f, R5 ;  /* 0x0000001fff067819 */ /* 0x000fc80000011605 */
[----:B------:R-:W-:-:S05]  /*00e0*/  LEA.HI.SX32 R5, R5, R6, 0x1e ;  /* 0x0000000605057211 */ /* 0x000fca00078ff2ff */
[----:B------:R-:W-:-:S04]  /*00f0*/  IMAD R6, R5, -0x18, R4 ;  /* 0xffffffe805067824 */ /* 0x000fc800078e0204 */
[----:B------:R-:W-:Y:S02]  /*0100*/  IMAD R6, R5, 0x48, R6 ;  /* 0x0000004805067824 */ /* 0x000fe400078e0206 */
[----:B------:R-:W-:-:S03]  /*0110*/  IMAD.SHL.U32 R5, R0, 0x8, RZ ;  /* 0x0000000800057824 */ /* 0x000fc600078e00ff */
[----:B------:R-:W-:-:S04]  /*0120*/  LEA R6, R6, 0xc00, 0x7 ;  /* 0x00000c0006067811 */ /* 0x000fc800078e38ff */
[----:B------:R-:W-:Y:S02]  /*0130*/  LOP3.LUT R5, R6, 0x38, R5, 0xf8, !PT ;  /* 0x0000003806057812 */ /* 0x000fe400078ef805 */
[----:B------:R-:W-:Y:S02]  /*0140*/  SHF.R.S32.HI R6, RZ, 0x1f, R6 ;  /* 0x0000001fff067819 */ /* 0x000fe40000011406 */
[C---:B------:R-:W-:Y:S01]  /*0150*/  LEA R14, P1, R5.reuse, c[0x0][0x160], 0x1 ;  /* 0x00005800050e7a11 */ /* 0x040fe200078208ff */
[----:B------:R-:W-:-:S03]  /*0160*/  IMAD.WIDE R12, R5, R12, c[0x0][0x160] ;  /* 0x00005800050c7625 */ /* 0x000fc600078e020c */
[----:B------:R-:W-:Y:S02]  /*0170*/  LEA.HI.X R15, R5, c[0x0][0x164], R6, 0x1, P1 ;  /* 0x00005900050f7a11 */ /* 0x000fe400008f0c06 */
[----:B------:R-:W-:Y:S01]  /*0180*/  CS2R R4, SRZ ;  /* 0x0000000000047805 */ /* 0x000fe2000001ff00 */
[----:B------:R-:W-:Y:S01]  /*0190*/  CS2R R6, SRZ ;  /* 0x0000000000067805 */ /* 0x000fe2000001ff00 */
[----:B------:R-:W2:Y:S05]  /*01a0*/  @!P0 LDG.E.EF.128 R8, [R12.64] ;  /* 0x000000040c088981 */ /* 0x000eaa000c0e1d00 */
[----:B------:R-:W3:Y:S01]  /*01b0*/  @!P0 LDG.E.EF.128 R4, [R14.64+0x80] ;  /* 0x000080040e048981 */ /* 0x000ee2000c0e1d00 */
[----:B------:R-:W-:-:S02]  /*01c0*/  LOP3.LUT R3, R3, 0x3f, R0, 0xf8, !PT ;  /* 0x0000003f03037812 */ /* 0x000fc400078ef800 */
[C---:B--2---:R-:W-:Y:S01]  /*01d0*/  PRMT R16, R8.reuse, 0x7632, R16 ;  /* 0x0000763208107816 */ /* 0x044fe20000000010 */
[----:B------:R-:W-:Y:S01]  /*01e0*/  IMAD.U32 R17, R8, 0x10000, RZ ;  /* 0x0001000008117824 */ /* 0x000fe200078e00ff */
[----:B------:R-:W-:Y:S02]  /*01f0*/  PRMT R18, R9, 0x7632, R18 ;  /* 0x0000763209127816 */ /* 0x000fe40000000012 */
[----:B------:R-:W-:Y:S01]  /*0200*/  SHF.L.U32 R16, R16, 0x10, RZ ;  /* 0x0000001010107819 */ /* 0x000fe200000006ff */
[----:B---3--:R-:W-:Y:S01]  /*0210*/  IMAD.U32 R15, R5, 0x10000, RZ ;  /* 0x00010000050f7824 */ /* 0x008fe200078e00ff */
[----:B------:R-:W-:Y:S01]  /*0220*/  PRMT R12, R4, 0x7632, R12 ;  /* 0x00007632040c7816 */ /* 0x000fe2000000000c */
[----:B------:R-:W-:Y:S01]  /*0230*/  IMAD.U32 R18, R18, 0x10000, RZ ;  /* 0x0001000012127824 */ /* 0x000fe200078e00ff */
[----:B------:R-:W-:Y:S02]  /*0240*/  SHF.L.U32 R13, R4, 0x10, RZ ;  /* 0x00000010040d7819 */ /* 0x000fe400000006ff */
[----:B------:R-:W-:-:S02]  /*0250*/  SHF.L.U32 R12, R12, 0x10, RZ ;  /* 0x000000100c0c7819 */ /* 0x000fc400000006ff */
[----:B------:R-:W-:Y:S02]  /*0260*/  PRMT R14, R5, 0x7632, R14 ;  /* 0x00007632050e7816 */ /* 0x000fe4000000000e */
[----:B------:R-:W-:Y:S01]  /*0270*/  PRMT R20, R6, 0x7632, R20 ;  /* 0x0000763206147816 */ /* 0x000fe20000000014 */
[----:B------:R-:W-:Y:S01]  /*0280*/  FMUL R5, R12, R12 ;  /* 0x0000000c0c057220 */ /* 0x000fe20000400000 */
[----:B------:R-:W-:Y:S01]  /*0290*/  SHF.L.U32 R21, R6, 0x10, RZ ;  /* 0x0000001006157819 */ /* 0x000fe200000006ff */
[----:B------:R-:W-:Y:S01]  /*02a0*/  FMUL R6, R13, R13 ;  /* 0x0000000d0d067220 */ /* 0x000fe20000400000 */
[----:B------:R-:W-:Y:S01]  /*02b0*/  SHF.L.U32 R19, R9, 0x10, RZ ;  /* 0x0000001009137819 */ /* 0x000fe200000006ff */
[----:B------:R-:W-:Y:S01]  /*02c0*/  FMUL R12, R15, R15 ;  /* 0x0000000f0f0c7220 */ /* 0x000fe20000400000 */
[----:B------:R-:W-:Y:S01]  /*02d0*/  SHF.L.U32 R14, R14, 0x10, RZ ;  /* 0x000000100e0e7819 */ /* 0x000fe200000006ff */
[----:B------:R-:W-:Y:S01]  /*02e0*/  FFMA R6, R17, R17, R6 ;  /* 0x0000001111067223 */ /* 0x000fe20000000006 */
[----:B------:R-:W-:Y:S01]  /*02f0*/  FFMA R5, R16, R16, R5 ;  /* 0x0000001010057223 */ /* 0x000fe20000000005 */
[----:B------:R-:W-:Y:S01]  /*0300*/  FFMA R12, R19, R19, R12 ;  /* 0x00000013130c7223 */ /* 0x000fe2000000000c */
[----:B------:R-:W-:Y:S01]  /*0310*/  PRMT R9, R10, 0x7632, R9 ;  /* 0x000076320a097816 */ /* 0x000fe20000000009 */
[----:B------:R-:W-:Y:S01]  /*0320*/  FMUL R13, R14, R14 ;  /* 0x0000000e0e0d7220 */ /* 0x000fe20000400000 */
[----:B------:R-:W-:Y:S01]  /*0330*/  FADD R5, R5, R6 ;  /* 0x0000000605057221 */ /* 0x000fe20000000000 */
[----:B------:R-:W-:Y:S01]  /*0340*/  SHF.L.U32 R20, R20, 0x10, RZ ;  /* 0x0000001014147819 */ /* 0x000fe200000006ff */
[----:B------:R-:W-:Y:S01]  /*0350*/  IMAD.U32 R10, R10, 0x10000, RZ ;  /* 0x000100000a0a7824 */ /* 0x000fe200078e00ff */
[----:B------:R-:W-:Y:S01]  /*0360*/  FMUL R21, R21, R21 ;  /* 0x0000001515157220 */ /* 0x000fe20000400000 */
[----:B------:R-:W-:Y:S01]  /*0370*/  FFMA R13, R18, R18, R13 ;  /* 0x00000012120d7223 */ /* 0x000fe2000000000d */
[----:B------:R-:W-:Y:S01]  /*0380*/  FADD R12, R12, R5 ;  /* 0x000000050c0c7221 */ /* 0x000fe20000000000 */
[C---:B------:R-:W-:Y:S01]  /*0390*/  PRMT R4, R7.reuse, 0x7632, R4 ;  /* 0x0000763207047816 */ /* 0x040fe20000000004 */
[----:B------:R-:W-:Y:S01]  /*03a0*/  IMAD.U32 R7, R7, 0x10000, RZ ;  /* 0x0001000007077824 */ /* 0x000fe200078e00ff */
[----:B------:R-:W-:Y:S01]  /*03b0*/  SHF.L.U32 R9, R9, 0x10, RZ ;  /* 0x0000001009097819 */ /* 0x000fe200000006ff */
[----:B------:R-:W-:Y:S01]  /*03c0*/  FFMA R21, R10, R10, R21 ;  /* 0x0000000a0a157223 */ /* 0x000fe20000000015 */
[----:B------:R-:W-:Y:S01]  /*03d0*/  FMUL R20, R20, R20 ;  /* 0x0000001414147220 */ /* 0x000fe20000400000 */
[----:B------:R-:W-:Y:S01]  /*03e0*/  FADD R12, R13, R12 ;  /* 0x0000000c0d0c7221 */ /* 0x000fe20000000000 */
[----:B------:R-:W-:Y:S01]  /*03f0*/  PRMT R8, R11, 0x7632, R8 ;  /* 0x000076320b087816 */ /* 0x000fe20000000008 */
[----:B------:R-:W-:Y:S01]  /*0400*/  FMUL R6, R7, R7 ;  /* 0x0000000707067220 */ /* 0x000fe20000400000 */
[----:B------:R-:W-:Y:S01]  /*0410*/  SHF.L.U32 R11, R11, 0x10, RZ ;  /* 0x000000100b0b7819 */ /* 0x000fe200000006ff */
[----:B------:R-:W-:Y:S01]  /*0420*/  IMAD.U32 R4, R4, 0x10000, RZ ;  /* 0x0001000004047824 */ /* 0x000fe200078e00ff */
[----:B------:R-:W-:Y:S01]  /*0430*/  FFMA R20, R9, R9, R20 ;  /* 0x0000000909147223 */ /* 0x000fe20000000014 */
[----:B------:R-:W-:Y:S01]  /*0440*/  FADD R21, R21, R12 ;  /* 0x0000000c15157221 */ /* 0x000fe20000000000 */
[----:B------:R-:W-:Y:S01]  /*0450*/  SHF.L.U32 R8, R8, 0x10, RZ ;  /* 0x0000001008087819 */ /* 0x000fe200000006ff */
[----:B------:R-:W-:Y:S01]  /*0460*/  FFMA R6, R11, R11, R6 ;  /* 0x0000000b0b067223 */ /* 0x000fe20000000006 */
[----:B------:R-:W-:Y:S01]  /*0470*/  FMUL R5, R4, R4 ;  /* 0x0000000404057220 */ /* 0x000fe20000400000 */
[----:B------:R-:W-:-:S03]  /*0480*/  FADD R21, R20, R21 ;  /* 0x0000001514157221 */ /* 0x000fc60000000000 */
[----:B------:R-:W-:Y:S01]  /*0490*/  FFMA R5, R8, R8, R5 ;  /* 0x0000000808057223 */ /* 0x000fe20000000005 */
[----:B------:R-:W-:-:S04]  /*04a0*/  FADD R6, R6, R21 ;  /* 0x0000001506067221 */ /* 0x000fc80000000000 */
[----:B------:R-:W-:-:S05]  /*04b0*/  FADD R5, R5, R6 ;  /* 0x0000000605057221 */ /* 0x000fca0000000000 */
[----:B------:R-:W-:Y:S02]  /*04c0*/  FSEL R5, R5, RZ, !P0 ;  /* 0x000000ff05057208 */ /* 0x000fe40004000000 */
[----:B------:R-:W-:-:S03]  /*04d0*/  LOP3.LUT P0, RZ, R0, 0x1c0, RZ, 0xc0, !PT ;  /* 0x000001c000ff7812 */ /* 0x000fc6000780c0ff */
[----:B------:R-:W0:Y:S01]  /*04e0*/  SHFL.BFLY PT, R4, R5, 0x4, 0x1f ;  /* 0x0c801f0005047f89 */ /* 0x000e2200000e0000 */
[----:B------:R-:W-:Y:S01]  /*04f0*/  ISETP.LT.AND P0, PT, R3, 0x15180, !P0 ;  /* 0x000151800300780c */ /* 0x000fe20004701270 */
[----:B0-----:R-:W-:-:S05]  /*0500*/  FADD R4, R5, R4 ;  /* 0x0000000405047221 */ /* 0x001fca0000000000 */
[----:B------:R-:W0:Y:S02]  /*0510*/  SHFL.BFLY PT, R7, R4, 0x2, 0x1f ;  /* 0x0c401f0004077f89 */ /* 0x000e2400000e0000 */
[----:B0-----:R-:W-:-:S05]  /*0520*/  FADD R7, R4, R7 ;  /* 0x0000000704077221 */ /* 0x001fca0000000000 */
[----:B------:R-:W0:Y:S02]  /*0530*/  SHFL.BFLY PT, R6, R7, 0x1, 0x1f ;  /* 0x0c201f0007067f89 */ /* 0x000e2400000e0000 */
[----:B0-----:R-:W-:-:S05]  /*0540*/  FADD R9, R7, R6 ;  /* 0x0000000607097221 */ /* 0x001fca0000000000 */
[----:B------:R0:W-:Y:S04]  /*0550*/  STS [R2.X4], R9 ;  /* 0x0000000902007388 */ /* 0x0001e80000004800 */
[----:B------:R-:W-:Y:S06]  /*0560*/  BAR.SYNC.DEFER_BLOCKING 0x0 ;  /* 0x0000000000007b1d */ /* 0x000fec0000010000 */
[----:B------:R-:W-:Y:S05]  /*0570*/  @!P0 EXIT ;  /* 0x000000000000894d */ /* 0x000fea0003800000 */
[----:B0-----:R-:W-:Y:S02]  /*0580*/  LOP3.LUT R0, R0, 0x3f, RZ, 0xc0, !PT ;  /* 0x0000003f00007812 */ /* 0x001fe400078ec0ff */
[----:B------:R-:W-:-:S03]  /*0590*/  MOV R2, 0x4 ;  /* 0x0000000400027802 */ /* 0x000fc60000000f00 */
[----:B------:R-:W0:Y:S02]  /*05a0*/  LDS R5, [R0.X4] ;  /* 0x0000000000057984 */ /* 0x000e240000004800 */
[----:B------:R-:W-:-:S05]  /*05b0*/  IMAD.WIDE R2, R3, R2, c[0x0][0x168] ;  /* 0x00005a0003027625 */ /* 0x000fca00078e0202 */
[----:B0-----:R-:W-:Y:S01]  /*05c0*/  STG.E [R2.64], R5 ;  /* 0x0000000502007986 */ /* 0x001fe2000c101904 */
[----:B------:R-:W-:Y:S05]  /*05d0*/  EXIT ;  /* 0x000000000000794d */ /* 0x000fea0003800000 */
.L_x_0:
[----:B------:R-:W-:-:S00]  /*05e0*/  BRA `(.L_x_0) ;  /* 0xfffffff000007947 */ /* 0x000fc0000383ffff */
[----:B------:R-:W-:-:S00]  /*05f0*/  NOP ;  /* 0x0000000000007918 */ /* 0x000fc00000000000 */
        /* <DEDUP_REMOVED lines=8> */
.L_x_1:


//--------------------- .nv.shared.triton_red_fused__to_copy_mean_pow_7 --------------------------
	.section	.nv.shared.triton_red_fused__to_copy_mean_pow_7,"aw",@nobits
	.sectionflags	@""
	.align	16
